//
// Generated by NVIDIA NVVM Compiler
//
// Compiler Build ID: CL-36424714
// Cuda compilation tools, release 13.0, V13.0.88
// Based on NVVM 20.0.0
//

.version 9.0
.target sm_100
.address_size 64

	// .globl	vecAdd

.visible .entry vecAdd(
	.param .u64 .ptr .align 1 vecAdd_param_0,
	.param .u64 .ptr .align 1 vecAdd_param_1,
	.param .u32 vecAdd_param_2
)
{
	.reg .pred 	%p<3>;
	.reg .b32 	%r<10>;
	.reg .b64 	%rd<8>;

	ld.param.u64 	%rd3, [vecAdd_param_0];
	ld.param.u64 	%rd4, [vecAdd_param_1];
	ld.param.u32 	%r5, [vecAdd_param_2];
	mov.u32 	%r9, %tid.x;
	setp.ge.s32 	%p1, %r9, %r5;
	@%p1 bra 	$L__BB0_3;
	mov.u32 	%r2, %ntid.x;
	cvta.to.global.u64 	%rd1, %rd3;
	cvta.to.global.u64 	%rd2, %rd4;
$L__BB0_2:
	mul.wide.s32 	%rd5, %r9, 4;
	add.s64 	%rd6, %rd1, %rd5;
	ld.global.u32 	%r6, [%rd6];
	add.s64 	%rd7, %rd2, %rd5;
	ld.global.u32 	%r7, [%rd7];
	add.s32 	%r8, %r7, %r6;
	st.global.u32 	[%rd7], %r8;
	add.s32 	%r9, %r9, %r2;
	setp.lt.s32 	%p2, %r9, %r5;
	@%p2 bra 	$L__BB0_2;
$L__BB0_3:
	ret;

}


// ===== COMPILED SASS (sm_100) =====

	.target	sm_100

	.elftype	@"ET_EXEC"


//--------------------- .note.nv.tkinfo           --------------------------
	.section	.note.nv.tkinfo,"",@"SHT_NOTE"
	.sectionflags	@"SHF_NOTE_NV_TKINFO"
	.tkinfo
        /*0018*/ 	.word	0x00000002
        /*0030*/ 	.string	""
        /*0030*/ 	.string	"ptxas"
        /*0030*/ 	.string	"Cuda compilation tools, release 13.0, V13.0.88"
        /*0030*/ 	.string	"Build cuda_13.0.r13.0/compiler.36424714_0"
        /*0030*/ 	.string	"-arch sm_100 -m 64 "



//--------------------- .note.nv.cuinfo           --------------------------
	.section	.note.nv.cuinfo,"",@"SHT_NOTE"
	.sectionflags	@"SHF_NOTE_NV_CUINFO"
        /*0018*/ 	.short	0x0002
        /*001a*/ 	.short	0x0064
        /*001c*/ 	.short	0x0082
	.zero		2


//--------------------- .nv.info                  --------------------------
	.section	.nv.info,"",@"SHT_CUDA_INFO"
	.align	4


	//----- nvinfo : EIATTR_REGCOUNT
	.align		4
        /*0000*/ 	.byte	0x04, 0x2f
        /*0002*/ 	.short	(.L_1 - .L_0)
	.align		4
.L_0:
        /*0004*/ 	.word	index@(vecAdd)
        /*0008*/ 	.word	0x00000010


	//----- nvinfo : EIATTR_FRAME_SIZE
	.align		4
.L_1:
        /*000c*/ 	.byte	0x04, 0x11
        /*000e*/ 	.short	(.L_3 - .L_2)
	.align		4
.L_2:
        /*0010*/ 	.word	index@(vecAdd)
        /*0014*/ 	.word	0x00000000


	//----- nvinfo : EIATTR_MIN_STACK_SIZE
	.align		4
.L_3:
        /*0018*/ 	.byte	0x04, 0x12
        /*001a*/ 	.short	(.L_5 - .L_4)
	.align		4
.L_4:
        /*001c*/ 	.word	index@(vecAdd)
        /*0020*/ 	.word	0x00000000
.L_5:


//--------------------- .nv.compat                --------------------------
	.section	.nv.compat,"",@"SHT_CUDA_COMPAT_INFO"
	.align	4
        /*0000*/ 	.byte	0x02, 0x09, 0x00, 0x00, 0x02, 0x02, 0x01, 0x00, 0x02, 0x05, 0x05, 0x00, 0x03, 0x07, 0x01, 0x01
        /*0010*/ 	.byte	0x02, 0x03, 0x00, 0x00, 0x02, 0x06, 0x01, 0x00, 0x04, 0x0b, 0x08, 0x00, 0x09, 0x00, 0x00, 0x00
        /*0020*/ 	.byte	0x00, 0x00, 0x00, 0x00


//--------------------- .nv.info.vecAdd           --------------------------
	.section	.nv.info.vecAdd,"",@"SHT_CUDA_INFO"
	.sectionflags	@""
	.align	4


	//----- nvinfo : EIATTR_CUDA_API_VERSION
	.align		4
        /*0000*/ 	.byte	0x04, 0x37
        /*0002*/ 	.short	(.L_7 - .L_6)
.L_6:
        /*0004*/ 	.word	0x00000082


	//----- nvinfo : EIATTR_KPARAM_INFO
	.align		4
.L_7:
        /*0008*/ 	.byte	0x04, 0x17
        /*000a*/ 	.short	(.L_9 - .L_8)
.L_8:
        /*000c*/ 	.word	0x00000000
        /*0010*/ 	.short	0x0002
        /*0012*/ 	.short	0x0010
        /*0014*/ 	.byte	0x00, 0xf0, 0x11, 0x00


	//----- nvinfo : EIATTR_KPARAM_INFO
	.align		4
.L_9:
        /*0018*/ 	.byte	0x04, 0x17
        /*001a*/ 	.short	(.L_11 - .L_10)
.L_10:
        /*001c*/ 	.word	0x00000000
        /*0020*/ 	.short	0x0001
        /*0022*/ 	.short	0x0008
        /*0024*/ 	.byte	0x00, 0xf5, 0x21, 0x00


	//----- nvinfo : EIATTR_KPARAM_INFO
	.align		4
.L_11:
        /*0028*/ 	.byte	0x04, 0x17
        /*002a*/ 	.short	(.L_13 - .L_12)
.L_12:
        /*002c*/ 	.word	0x00000000
        /*0030*/ 	.short	0x0000
        /*0032*/ 	.short	0x0000
        /*0034*/ 	.byte	0x00, 0xf5, 0x21, 0x00


	//----- nvinfo : EIATTR_SPARSE_MMA_MASK
	.align		4
.L_13:
        /*0038*/ 	.byte	0x03, 0x50
        /*003a*/ 	.short	0x0000


	//----- nvinfo : EIATTR_MAXREG_COUNT
	.align		4
        /*003c*/ 	.byte	0x03, 0x1b
        /*003e*/ 	.short	0x00ff


	//----- nvinfo : EIATTR_MERCURY_ISA_VERSION
	.align		4
        /*0040*/ 	.byte	0x03, 0x5f
        /*0042*/ 	.short	0x0101


	//----- nvinfo : EIATTR_VRC_CTA_INIT_COUNT
	.align		4
        /*0044*/ 	.byte	0x02, 0x4a
	.zero		1
	.zero		1


	//----- nvinfo : EIATTR_EXIT_INSTR_OFFSETS
	.align		4
        /*0048*/ 	.byte	0x04, 0x1c
        /*004a*/ 	.short	(.L_15 - .L_14)


	//   ....[0]....
.L_14:
        /*004c*/ 	.word	0x00000040


	//   ....[1]....
        /*0050*/ 	.word	0x00000120


	//----- nvinfo : EIATTR_CRS_STACK_SIZE
	.align		4
.L_15:
        /*0054*/ 	.byte	0x04, 0x1e
        /*0056*/ 	.short	(.L_17 - .L_16)
.L_16:
        /*0058*/ 	.word	0x00000000


	//----- nvinfo : EIATTR_CBANK_PARAM_SIZE
	.align		4
.L_17:
        /*005c*/ 	.byte	0x03, 0x19
        /*005e*/ 	.short	0x0014


	//----- nvinfo : EIATTR_PARAM_CBANK
	.align		4
        /*0060*/ 	.byte	0x04, 0x0a
        /*0062*/ 	.short	(.L_19 - .L_18)
	.align		4
.L_18:
        /*0064*/ 	.word	index@(.nv.constant0.vecAdd)
        /*0068*/ 	.short	0x0380
        /*006a*/ 	.short	0x0014


	//----- nvinfo : EIATTR_SW_WAR
	.align		4
.L_19:
        /*006c*/ 	.byte	0x04, 0x36
        /*006e*/ 	.short	(.L_21 - .L_20)
.L_20:
        /*0070*/ 	.word	0x00000008
.L_21:


//--------------------- .nv.callgraph             --------------------------
	.section	.nv.callgraph,"",@"SHT_CUDA_CALLGRAPH"
	.align	4
	.sectionentsize	8
	.align		4
        /*0000*/ 	.word	0x00000000
	.align		4
        /*0004*/ 	.word	0xffffffff
	.align		4
        /*0008*/ 	.word	0x00000000
	.align		4
        /*000c*/ 	.word	0xfffffffe
	.align		4
        /*0010*/ 	.word	0x00000000
	.align		4
        /*0014*/ 	.word	0xfffffffd
	.align		4
        /*0018*/ 	.word	0x00000000
	.align		4
        /*001c*/ 	.word	0xfffffffc


//--------------------- .text.vecAdd              --------------------------
	.section	.text.vecAdd,"ax",@progbits
	.align	128
        .global         vecAdd
        .type           vecAdd,@function
        .size           vecAdd,(.L_x_2 - vecAdd)
        .other          vecAdd,@"STO_CUDA_ENTRY STV_DEFAULT"
vecAdd:
.text.vecAdd:
[----:B------:R-:W-:Y:S01]  /*0000*/  LDC R1, c[0x0][0x37c] ;  /* 0x0000df00ff017b82 */ /* 0x000fe20000000800 */
[----:B------:R-:W0:Y:S01]  /*0010*/  S2R R11, SR_TID.X ;  /* 0x00000000000b7919 */ /* 0x000e220000002100 */
[----:B------:R-:W0:Y:S02]  /*0020*/  LDCU UR5, c[0x0][0x390] ;  /* 0x00007200ff0577ac */ /* 0x000e240008000800 */
[----:B0-----:R-:W-:-:S13]  /*0030*/  ISETP.GE.AND P0, PT, R11, UR5, PT ;  /* 0x000000050b007c0c */ /* 0x001fda000bf06270 */
[----:B------:R-:W-:Y:S05]  /*0040*/  @P0 EXIT ;  /* 0x000000000000094d */ /* 0x000fea0003800000 */
[----:B------:R-:W0:Y:S01]  /*0050*/  LDC.64 R6, c[0x0][0x380] ;  /* 0x0000e000ff067b82 */ /* 0x000e220000000a00 */
[----:B------:R-:W1:Y:S01]  /*0060*/  LDCU UR4, c[0x0][0x360] ;  /* 0x00006c00ff0477ac */ /* 0x000e620008000800 */
[----:B------:R-:W2:Y:S06]  /*0070*/  LDCU.64 UR6, c[0x0][0x358] ;  /* 0x00006b00ff0677ac */ /* 0x000eac0008000a00 */
[----:B------:R-:W3:Y:S02]  /*0080*/  LDC.64 R8, c[0x0][0x388] ;  /* 0x0000e200ff087b82 */ /* 0x000ee40000000a00 */
.L_x_0:
[----:B0-----:R-:W-:-:S04]  /*0090*/  IMAD.WIDE R2, R11, 0x4, R6 ;  /* 0x000000040b027825 */ /* 0x001fc800078e0206 */
[C---:B---34-:R-:W-:Y:S02]  /*00a0*/  IMAD.WIDE R4, R11.reuse, 0x4, R8 ;  /* 0x000000040b047825 */ /* 0x058fe400078e0208 */
[----:B--2---:R-:W2:Y:S04]  /*00b0*/  LDG.E R2, desc[UR6][R2.64] ;  /* 0x0000000602027981 */ /* 0x004ea8000c1e1900 */
[----:B------:R-:W2:Y:S01]  /*00c0*/  LDG.E R13, desc[UR6][R4.64] ;  /* 0x00000006040d7981 */ /* 0x000ea2000c1e1900 */
[----:B-1----:R-:W-:-:S04]  /*00d0*/  IADD3 R11, PT, PT, R11, UR4, RZ ;  /* 0x000000040b0b7c10 */ /* 0x002fc8000fffe0ff */
[----:B------:R-:W-:Y:S02]  /*00e0*/  ISETP.GE.AND P0, PT, R11, UR5, PT ;  /* 0x000000050b007c0c */ /* 0x000fe4000bf06270 */
[----:B--2---:R-:W-:-:S05]  /*00f0*/  IADD3 R13, PT, PT, R2, R13, RZ ;  /* 0x0000000d020d7210 */ /* 0x004fca0007ffe0ff */
[----:B------:R4:W-:Y:S06]  /*0100*/  STG.E desc[UR6][R4.64], R13 ;  /* 0x0000000d04007986 */ /* 0x0009ec000c101906 */
[----:B------:R-:W-:Y:S05]  /*0110*/  @!P0 BRA `(.L_x_0) ;  /* 0xfffffffc00dc8947 */ /* 0x000fea000383ffff */
[----:B------:R-:W-:Y:S05]  /*0120*/  EXIT ;  /* 0x000000000000794d */ /* 0x000fea0003800000 */
.L_x_1:
[----:B------:R-:W-:-:S00]  /*0130*/  BRA `(.L_x_1) ;  /* 0xfffffffc00fc7947 */ /* 0x000fc0000383ffff */
[----:B------:R-:W-:-:S00]  /*0140*/  NOP ;  /* 0x0000000000007918 */ /* 0x000fc00000000000 */
        /* <DEDUP_REMOVED lines=11> */
.L_x_2:


//--------------------- .nv.shared.reserved.0     --------------------------
	.section	.nv.shared.reserved.0,"aw",@nobits
	.weak		__nv_reservedSMEM_offset_0_alias
	.size		__nv_reservedSMEM_offset_0_alias, 0, 64
	.other		__nv_reservedSMEM_offset_0_alias,@"STO_CUDA_RESERVED_SHARED STV_DEFAULT"
__nv_reservedSMEM_offset_0_alias:
	.zero		0
	.zero		64


//--------------------- .nv.constant0.vecAdd      --------------------------
	.section	.nv.constant0.vecAdd,"a",@progbits
	.sectionflags	@""
	.align	4
.nv.constant0.vecAdd:
	.zero		916


//--------------------- SYMBOLS --------------------------

	.type		.nv.reservedSmem.offset0,@object
	.size		.nv.reservedSmem.offset0,0x4
